//
// Generated by NVIDIA NVVM Compiler
//
// Compiler Build ID: CL-36424714
// Cuda compilation tools, release 13.0, V13.0.88
// Based on NVVM 20.0.0
//

.version 9.0
.target sm_100
.address_size 64

	// .globl	_Z16matrixNormKernelPfS_i

.visible .entry _Z16matrixNormKernelPfS_i(
	.param .u64 .ptr .align 1 _Z16matrixNormKernelPfS_i_param_0,
	.param .u64 .ptr .align 1 _Z16matrixNormKernelPfS_i_param_1,
	.param .u32 _Z16matrixNormKernelPfS_i_param_2
)
{
	.reg .b32 	%r<2>;
	.reg .b64 	%rd<3>;

	ld.param.u64 	%rd1, [_Z16matrixNormKernelPfS_i_param_1];
	cvta.to.global.u64 	%rd2, %rd1;
	mov.b32 	%r1, 1092616192;
	st.global.u32 	[%rd2], %r1;
	ret;

}


// ===== COMPILED SASS (sm_100) =====

	.target	sm_100

	.elftype	@"ET_EXEC"


//--------------------- .note.nv.tkinfo           --------------------------
	.section	.note.nv.tkinfo,"",@"SHT_NOTE"
	.sectionflags	@"SHF_NOTE_NV_TKINFO"
	.tkinfo
        /*0018*/ 	.word	0x00000002
        /*0030*/ 	.string	""
        /*0030*/ 	.string	"ptxas"
        /*0030*/ 	.string	"Cuda compilation tools, release 13.0, V13.0.88"
        /*0030*/ 	.string	"Build cuda_13.0.r13.0/compiler.36424714_0"
        /*0030*/ 	.string	"-arch sm_100 -m 64 "



//--------------------- .note.nv.cuinfo           --------------------------
	.section	.note.nv.cuinfo,"",@"SHT_NOTE"
	.sectionflags	@"SHF_NOTE_NV_CUINFO"
        /*0018*/ 	.short	0x0002
        /*001a*/ 	.short	0x0064
        /*001c*/ 	.short	0x0082
	.zero		2


//--------------------- .nv.info                  --------------------------
	.section	.nv.info,"",@"SHT_CUDA_INFO"
	.align	4


	//----- nvinfo : EIATTR_REGCOUNT
	.align		4
        /*0000*/ 	.byte	0x04, 0x2f
        /*0002*/ 	.short	(.L_1 - .L_0)
	.align		4
.L_0:
        /*0004*/ 	.word	index@(_Z16matrixNormKernelPfS_i)
        /*0008*/ 	.word	0x00000008


	//----- nvinfo : EIATTR_FRAME_SIZE
	.align		4
.L_1:
        /*000c*/ 	.byte	0x04, 0x11
        /*000e*/ 	.short	(.L_3 - .L_2)
	.align		4
.L_2:
        /*0010*/ 	.word	index@(_Z16matrixNormKernelPfS_i)
        /*0014*/ 	.word	0x00000000


	//----- nvinfo : EIATTR_MIN_STACK_SIZE
	.align		4
.L_3:
        /*0018*/ 	.byte	0x04, 0x12
        /*001a*/ 	.short	(.L_5 - .L_4)
	.align		4
.L_4:
        /*001c*/ 	.word	index@(_Z16matrixNormKernelPfS_i)
        /*0020*/ 	.word	0x00000000
.L_5:


//--------------------- .nv.compat                --------------------------
	.section	.nv.compat,"",@"SHT_CUDA_COMPAT_INFO"
	.align	4
        /*0000*/ 	.byte	0x02, 0x09, 0x00, 0x00, 0x02, 0x02, 0x01, 0x00, 0x02, 0x05, 0x05, 0x00, 0x03, 0x07, 0x01, 0x01
        /*0010*/ 	.byte	0x02, 0x03, 0x00, 0x00, 0x02, 0x06, 0x01, 0x00, 0x04, 0x0b, 0x08, 0x00, 0x09, 0x00, 0x00, 0x00
        /*0020*/ 	.byte	0x00, 0x00, 0x00, 0x00


//--------------------- .nv.info._Z16matrixNormKernelPfS_i --------------------------
	.section	.nv.info._Z16matrixNormKernelPfS_i,"",@"SHT_CUDA_INFO"
	.sectionflags	@""
	.align	4


	//----- nvinfo : EIATTR_CUDA_API_VERSION
	.align		4
        /*0000*/ 	.byte	0x04, 0x37
        /*0002*/ 	.short	(.L_7 - .L_6)
.L_6:
        /*0004*/ 	.word	0x00000082


	//----- nvinfo : EIATTR_KPARAM_INFO
	.align		4
.L_7:
        /*0008*/ 	.byte	0x04, 0x17
        /*000a*/ 	.short	(.L_9 - .L_8)
.L_8:
        /*000c*/ 	.word	0x00000000
        /*0010*/ 	.short	0x0002
        /*0012*/ 	.short	0x0010
        /*0014*/ 	.byte	0x00, 0xf0, 0x11, 0x00


	//----- nvinfo : EIATTR_KPARAM_INFO
	.align		4
.L_9:
        /*0018*/ 	.byte	0x04, 0x17
        /*001a*/ 	.short	(.L_11 - .L_10)
.L_10:
        /*001c*/ 	.word	0x00000000
        /*0020*/ 	.short	0x0001
        /*0022*/ 	.short	0x0008
        /*0024*/ 	.byte	0x00, 0xf5, 0x21, 0x00


	//----- nvinfo : EIATTR_KPARAM_INFO
	.align		4
.L_11:
        /*0028*/ 	.byte	0x04, 0x17
        /*002a*/ 	.short	(.L_13 - .L_12)
.L_12:
        /*002c*/ 	.word	0x00000000
        /*0030*/ 	.short	0x0000
        /*0032*/ 	.short	0x0000
        /*0034*/ 	.byte	0x00, 0xf5, 0x21, 0x00


	//----- nvinfo : EIATTR_SPARSE_MMA_MASK
	.align		4
.L_13:
        /*0038*/ 	.byte	0x03, 0x50
        /*003a*/ 	.short	0x0000


	//----- nvinfo : EIATTR_MAXREG_COUNT
	.align		4
        /*003c*/ 	.byte	0x03, 0x1b
        /*003e*/ 	.short	0x00ff


	//----- nvinfo : EIATTR_MERCURY_ISA_VERSION
	.align		4
        /*0040*/ 	.byte	0x03, 0x5f
        /*0042*/ 	.short	0x0101


	//----- nvinfo : EIATTR_VRC_CTA_INIT_COUNT
	.align		4
        /*0044*/ 	.byte	0x02, 0x4a
	.zero		1
	.zero		1


	//----- nvinfo : EIATTR_EXIT_INSTR_OFFSETS
	.align		4
        /*0048*/ 	.byte	0x04, 0x1c
        /*004a*/ 	.short	(.L_15 - .L_14)


	//   ....[0]....
.L_14:
        /*004c*/ 	.word	0x00000050


	//----- nvinfo : EIATTR_CBANK_PARAM_SIZE
	.align		4
.L_15:
        /*0050*/ 	.byte	0x03, 0x19
        /*0052*/ 	.short	0x0014


	//----- nvinfo : EIATTR_PARAM_CBANK
	.align		4
        /*0054*/ 	.byte	0x04, 0x0a
        /*0056*/ 	.short	(.L_17 - .L_16)
	.align		4
.L_16:
        /*0058*/ 	.word	index@(.nv.constant0._Z16matrixNormKernelPfS_i)
        /*005c*/ 	.short	0x0380
        /*005e*/ 	.short	0x0014


	//----- nvinfo : EIATTR_SW_WAR
	.align		4
.L_17:
        /*0060*/ 	.byte	0x04, 0x36
        /*0062*/ 	.short	(.L_19 - .L_18)
.L_18:
        /*0064*/ 	.word	0x00000008
.L_19:


//--------------------- .nv.callgraph             --------------------------
	.section	.nv.callgraph,"",@"SHT_CUDA_CALLGRAPH"
	.align	4
	.sectionentsize	8
	.align		4
        /*0000*/ 	.word	0x00000000
	.align		4
        /*0004*/ 	.word	0xffffffff
	.align		4
        /*0008*/ 	.word	0x00000000
	.align		4
        /*000c*/ 	.word	0xfffffffe
	.align		4
        /*0010*/ 	.word	0x00000000
	.align		4
        /*0014*/ 	.word	0xfffffffd
	.align		4
        /*0018*/ 	.word	0x00000000
	.align		4
        /*001c*/ 	.word	0xfffffffc


//--------------------- .text._Z16matrixNormKernelPfS_i --------------------------
	.section	.text._Z16matrixNormKernelPfS_i,"ax",@progbits
	.align	128
        .global         _Z16matrixNormKernelPfS_i
        .type           _Z16matrixNormKernelPfS_i,@function
        .size           _Z16matrixNormKernelPfS_i,(.L_x_1 - _Z16matrixNormKernelPfS_i)
        .other          _Z16matrixNormKernelPfS_i,@"STO_CUDA_ENTRY STV_DEFAULT"
_Z16matrixNormKernelPfS_i:
.text._Z16matrixNormKernelPfS_i:
[----:B------:R-:W-:Y:S08]  /*0000*/  LDC R1, c[0x0][0x37c] ;  /* 0x0000df00ff017b82 */ /* 0x000ff00000000800 */
[----:B------:R-:W0:Y:S01]  /*0010*/  LDC.64 R2, c[0x0][0x388] ;  /* 0x0000e200ff027b82 */ /* 0x000e220000000a00 */
[----:B------:R-:W0:Y:S01]  /*0020*/  LDCU.64 UR4, c[0x0][0x358] ;  /* 0x00006b00ff0477ac */ /* 0x000e220008000a00 */
[----:B------:R-:W-:-:S05]  /*0030*/  HFMA2 R5, -RZ, RZ, 2.5625, 0 ;  /* 0x41200000ff057431 */ /* 0x000fca00000001ff */
[----:B0-----:R-:W-:Y:S01]  /*0040*/  STG.E desc[UR4][R2.64], R5 ;  /* 0x0000000502007986 */ /* 0x001fe2000c101904 */
[----:B------:R-:W-:Y:S05]  /*0050*/  EXIT ;  /* 0x000000000000794d */ /* 0x000fea0003800000 */
.L_x_0:
[----:B------:R-:W-:-:S00]  /*0060*/  BRA `(.L_x_0) ;  /* 0xfffffffc00fc7947 */ /* 0x000fc0000383ffff */
[----:B------:R-:W-:-:S00]  /*0070*/  NOP ;  /* 0x0000000000007918 */ /* 0x000fc00000000000 */
        /* <DEDUP_REMOVED lines=8> */
.L_x_1:


//--------------------- .nv.shared.reserved.0     --------------------------
	.section	.nv.shared.reserved.0,"aw",@nobits
	.weak		__nv_reservedSMEM_offset_0_alias
	.size		__nv_reservedSMEM_offset_0_alias, 0, 64
	.other		__nv_reservedSMEM_offset_0_alias,@"STO_CUDA_RESERVED_SHARED STV_DEFAULT"
__nv_reservedSMEM_offset_0_alias:
	.zero		0
	.zero		64


//--------------------- .nv.constant0._Z16matrixNormKernelPfS_i --------------------------
	.section	.nv.constant0._Z16matrixNormKernelPfS_i,"a",@progbits
	.sectionflags	@""
	.align	4
.nv.constant0._Z16matrixNormKernelPfS_i:
	.zero		916


//--------------------- SYMBOLS --------------------------

	.type		.nv.reservedSmem.offset0,@object
	.size		.nv.reservedSmem.offset0,0x4
